	.headerflags	@"EF_CUDA_TEXMODE_UNIFIED EF_CUDA_64BIT_ADDRESS EF_CUDA_ACCELERATORS EF_CUDA_SM90 EF_CUDA_VIRTUAL_SM(EF_CUDA_SM90)"
	.elftype	@"ET_EXEC"


//--------------------- .nv.info                  --------------------------
	.section	.nv.info,"",@"SHT_CUDA_INFO"
	.align	4


	//----- nvinfo : EIATTR_REGCOUNT
	.align		4
        /*0000*/ 	.byte	0x04, 0x2f
        /*0002*/ 	.short	(.L_3 - .L_2)
	.align		4
.L_2:
        /*0004*/ 	.word	index@(triton_poi_fused__native_batch_norm_legit_no_training_add_relu_threshold_backward_0)
        /*0008*/ 	.word	0x00000028


	//----- nvinfo : EIATTR_MIN_STACK_SIZE
	.align		4
.L_3:
        /*000c*/ 	.byte	0x04, 0x12
        /*000e*/ 	.short	(.L_5 - .L_4)
	.align		4
.L_4:
        /*0010*/ 	.word	index@(triton_poi_fused__native_batch_norm_legit_no_training_add_relu_threshold_backward_0)
        /*0014*/ 	.word	0x00000000


	//----- nvinfo : EIATTR_FRAME_SIZE
	.align		4
.L_5:
        /*0018*/ 	.byte	0x04, 0x11
        /*001a*/ 	.short	(.L_7 - .L_6)
	.align		4
.L_6:
        /*001c*/ 	.word	index@(triton_poi_fused__native_batch_norm_legit_no_training_add_relu_threshold_backward_0)
        /*0020*/ 	.word	0x00000000


	//----- nvinfo : EIATTR_MIN_STACK_SIZE
	.align		4
.L_7:
        /*0024*/ 	.byte	0x04, 0x12
        /*0026*/ 	.short	(.L_9 - .L_8)
	.align		4
.L_8:
        /*0028*/ 	.word	index@(triton_poi_fused__native_batch_norm_legit_no_training_add_relu_threshold_backward_0)
        /*002c*/ 	.word	0x00000000
.L_9:


//--------------------- .nv.info.triton_poi_fused__native_batch_norm_legit_no_training_add_relu_threshold_backward_0 --------------------------
	.section	.nv.info.triton_poi_fused__native_batch_norm_legit_no_training_add_relu_threshold_backward_0,"",@"SHT_CUDA_INFO"
	.sectionflags	@""
	.align	4


	//----- nvinfo : EIATTR_CUDA_API_VERSION
	.align		4
        /*0000*/ 	.byte	0x04, 0x37
        /*0002*/ 	.short	(.L_11 - .L_10)
.L_10:
        /*0004*/ 	.word	0x0000007c


	//----- nvinfo : EIATTR_KPARAM_INFO
	.align		4
.L_11:
        /*0008*/ 	.byte	0x04, 0x17
        /*000a*/ 	.short	(.L_13 - .L_12)
.L_12:
        /*000c*/ 	.word	0x00000000
        /*0010*/ 	.short	0x0011
        /*0012*/ 	.short	0x0088
        /*0014*/ 	.byte	0x00, 0xf0, 0x11, 0x00


	//----- nvinfo : EIATTR_KPARAM_INFO
	.align		4
.L_13:
        /*0018*/ 	.byte	0x04, 0x17
        /*001a*/ 	.short	(.L_15 - .L_14)
.L_14:
        /*001c*/ 	.word	0x00000000
        /*0020*/ 	.short	0x0010
        /*0022*/ 	.short	0x0080
        /*0024*/ 	.byte	0x00, 0xf4, 0x21, 0x00


	//----- nvinfo : EIATTR_KPARAM_INFO
	.align		4
.L_15:
        /*0028*/ 	.byte	0x04, 0x17
        /*002a*/ 	.short	(.L_17 - .L_16)
.L_16:
        /*002c*/ 	.word	0x00000000
        /*0030*/ 	.short	0x000f
        /*0032*/ 	.short	0x0078
        /*0034*/ 	.byte	0x00, 0xf4, 0x21, 0x00


	//----- nvinfo : EIATTR_KPARAM_INFO
	.align		4
.L_17:
        /*0038*/ 	.byte	0x04, 0x17
        /*003a*/ 	.short	(.L_19 - .L_18)
.L_18:
        /*003c*/ 	.word	0x00000000
        /*0040*/ 	.short	0x000e
        /*0042*/ 	.short	0x0070
        /*0044*/ 	.byte	0x00, 0xf4, 0x21, 0x00


	//----- nvinfo : EIATTR_KPARAM_INFO
	.align		4
.L_19:
        /*0048*/ 	.byte	0x04, 0x17
        /*004a*/ 	.short	(.L_21 - .L_20)
.L_20:
        /*004c*/ 	.word	0x00000000
        /*0050*/ 	.short	0x000d
        /*0052*/ 	.short	0x0068
        /*0054*/ 	.byte	0x00, 0xf4, 0x21, 0x00


	//----- nvinfo : EIATTR_KPARAM_INFO
	.align		4
.L_21:
        /*0058*/ 	.byte	0x04, 0x17
        /*005a*/ 	.short	(.L_23 - .L_22)
.L_22:
        /*005c*/ 	.word	0x00000000
        /*0060*/ 	.short	0x000c
        /*0062*/ 	.short	0x0060
        /*0064*/ 	.byte	0x00, 0xf4, 0x21, 0x00


	//----- nvinfo : EIATTR_KPARAM_INFO
	.align		4
.L_23:
        /*0068*/ 	.byte	0x04, 0x17
        /*006a*/ 	.short	(.L_25 - .L_24)
.L_24:
        /*006c*/ 	.word	0x00000000
        /*0070*/ 	.short	0x000b
        /*0072*/ 	.short	0x0058
        /*0074*/ 	.byte	0x00, 0xf4, 0x21, 0x00


	//----- nvinfo : EIATTR_KPARAM_INFO
	.align		4
.L_25:
        /*0078*/ 	.byte	0x04, 0x17
        /*007a*/ 	.short	(.L_27 - .L_26)
.L_26:
        /*007c*/ 	.word	0x00000000
        /*0080*/ 	.short	0x000a
        /*0082*/ 	.short	0x0050
        /*0084*/ 	.byte	0x00, 0xf4, 0x21, 0x00


	//----- nvinfo : EIATTR_KPARAM_INFO
	.align		4
.L_27:
        /*0088*/ 	.byte	0x04, 0x17
        /*008a*/ 	.short	(.L_29 - .L_28)
.L_28:
        /*008c*/ 	.word	0x00000000
        /*0090*/ 	.short	0x0009
        /*0092*/ 	.short	0x0048
        /*0094*/ 	.byte	0x00, 0xf4, 0x21, 0x00


	//----- nvinfo : EIATTR_KPARAM_INFO
	.align		4
.L_29:
        /*0098*/ 	.byte	0x04, 0x17
        /*009a*/ 	.short	(.L_31 - .L_30)
.L_30:
        /*009c*/ 	.word	0x00000000
        /*00a0*/ 	.short	0x0008
        /*00a2*/ 	.short	0x0040
        /*00a4*/ 	.byte	0x00, 0xf4, 0x21, 0x00


	//----- nvinfo : EIATTR_KPARAM_INFO
	.align		4
.L_31:
        /*00a8*/ 	.byte	0x04, 0x17
        /*00aa*/ 	.short	(.L_33 - .L_32)
.L_32:
        /*00ac*/ 	.word	0x00000000
        /*00b0*/ 	.short	0x0007
        /*00b2*/ 	.short	0x0038
        /*00b4*/ 	.byte	0x00, 0xf4, 0x21, 0x00


	//----- nvinfo : EIATTR_KPARAM_INFO
	.align		4
.L_33:
        /*00b8*/ 	.byte	0x04, 0x17
        /*00ba*/ 	.short	(.L_35 - .L_34)
.L_34:
        /*00bc*/ 	.word	0x00000000
        /*00c0*/ 	.short	0x0006
        /*00c2*/ 	.short	0x0030
        /*00c4*/ 	.byte	0x00, 0xf4, 0x21, 0x00


	//----- nvinfo : EIATTR_KPARAM_INFO
	.align		4
.L_35:
        /*00c8*/ 	.byte	0x04, 0x17
        /*00ca*/ 	.short	(.L_37 - .L_36)
.L_36:
        /*00cc*/ 	.word	0x00000000
        /*00d0*/ 	.short	0x0005
        /*00d2*/ 	.short	0x0028
        /*00d4*/ 	.byte	0x00, 0xf4, 0x21, 0x00


	//----- nvinfo : EIATTR_KPARAM_INFO
	.align		4
.L_37:
        /*00d8*/ 	.byte	0x04, 0x17
        /*00da*/ 	.short	(.L_39 - .L_38)
.L_38:
        /*00dc*/ 	.word	0x00000000
        /*00e0*/ 	.short	0x0004
        /*00e2*/ 	.short	0x0020
        /*00e4*/ 	.byte	0x00, 0xf4, 0x21, 0x00


	//----- nvinfo : EIATTR_KPARAM_INFO
	.align		4
.L_39:
        /*00e8*/ 	.byte	0x04, 0x17
        /*00ea*/ 	.short	(.L_41 - .L_40)
.L_40:
        /*00ec*/ 	.word	0x00000000
        /*00f0*/ 	.short	0x0003
        /*00f2*/ 	.short	0x0018
        /*00f4*/ 	.byte	0x00, 0xf4, 0x21, 0x00


	//----- nvinfo : EIATTR_KPARAM_INFO
	.align		4
.L_41:
        /*00f8*/ 	.byte	0x04, 0x17
        /*00fa*/ 	.short	(.L_43 - .L_42)
.L_42:
        /*00fc*/ 	.word	0x00000000
        /*0100*/ 	.short	0x0002
        /*0102*/ 	.short	0x0010
        /*0104*/ 	.byte	0x00, 0xf4, 0x21, 0x00


	//----- nvinfo : EIATTR_KPARAM_INFO
	.align		4
.L_43:
        /*0108*/ 	.byte	0x04, 0x17
        /*010a*/ 	.short	(.L_45 - .L_44)
.L_44:
        /*010c*/ 	.word	0x00000000
        /*0110*/ 	.short	0x0001
        /*0112*/ 	.short	0x0008
        /*0114*/ 	.byte	0x00, 0xf4, 0x21, 0x00


	//----- nvinfo : EIATTR_KPARAM_INFO
	.align		4
.L_45:
        /*0118*/ 	.byte	0x04, 0x17
        /*011a*/ 	.short	(.L_47 - .L_46)
.L_46:
        /*011c*/ 	.word	0x00000000
        /*0120*/ 	.short	0x0000
        /*0122*/ 	.short	0x0000
        /*0124*/ 	.byte	0x00, 0xf4, 0x21, 0x00


	//----- nvinfo : EIATTR_SPARSE_MMA_MASK
	.align		4
.L_47:
        /*0128*/ 	.byte	0x03, 0x50
        /*012a*/ 	.short	0x0000


	//----- nvinfo : EIATTR_MAXREG_COUNT
	.align		4
        /*012c*/ 	.byte	0x03, 0x1b
        /*012e*/ 	.short	0x00ff


	//----- nvinfo : EIATTR_EXIT_INSTR_OFFSETS
	.align		4
        /*0130*/ 	.byte	0x04, 0x1c
        /*0132*/ 	.short	(.L_49 - .L_48)


	//   ....[0]....
.L_48:
        /*0134*/ 	.word	0x00000bb0


	//   ....[1]....
        /*0138*/ 	.word	0x00000bd0


	//----- nvinfo : EIATTR_REQNTID
	.align		4
.L_49:
        /*013c*/ 	.byte	0x04, 0x10
        /*013e*/ 	.short	(.L_51 - .L_50)
.L_50:
        /*0140*/ 	.word	0x00000080
        /*0144*/ 	.word	0x00000001
        /*0148*/ 	.word	0x00000001


	//----- nvinfo : EIATTR_CBANK_PARAM_SIZE
	.align		4
.L_51:
        /*014c*/ 	.byte	0x03, 0x19
        /*014e*/ 	.short	0x008c


	//----- nvinfo : EIATTR_PARAM_CBANK
	.align		4
        /*0150*/ 	.byte	0x04, 0x0a
        /*0152*/ 	.short	(.L_53 - .L_52)
	.align		4
.L_52:
        /*0154*/ 	.word	index@(.nv.constant0.triton_poi_fused__native_batch_norm_legit_no_training_add_relu_threshold_backward_0)
        /*0158*/ 	.short	0x0210
        /*015a*/ 	.short	0x008c


	//----- nvinfo : EIATTR_SW_WAR
	.align		4
.L_53:
        /*015c*/ 	.byte	0x04, 0x36
        /*015e*/ 	.short	(.L_55 - .L_54)
.L_54:
        /*0160*/ 	.word	0x00000008
.L_55:


//--------------------- .nv.callgraph             --------------------------
	.section	.nv.callgraph,"",@"SHT_CUDA_CALLGRAPH"
	.align	4
	.sectionentsize	8
	.align		4
        /*0000*/ 	.word	0x00000000
	.align		4
        /*0004*/ 	.word	0xffffffff
	.align		4
        /*0008*/ 	.word	0x00000000
	.align		4
        /*000c*/ 	.word	0xfffffffe
	.align		4
        /*0010*/ 	.word	0x00000000
	.align		4
        /*0014*/ 	.word	0xfffffffd
	.align		4
        /*0018*/ 	.word	0x00000000
	.align		4
        /*001c*/ 	.word	0xfffffffc


//--------------------- .nv.constant4             --------------------------
	.section	.nv.constant4,"a",@progbits
	.align	8
	.align		8
.nv.constant4:
        /*0000*/ 	.dword	_$_str
	.align		8
        /*0008*/ 	.dword	_$_str_$_2


//--------------------- .text.triton_poi_fused__native_batch_norm_legit_no_training_add_relu_threshold_backward_0 --------------------------
	.section	.text.triton_poi_fused__native_batch_norm_legit_no_training_add_relu_threshold_backward_0,"ax",@progbits
	.align	128
        .global         triton_poi_fused__native_batch_norm_legit_no_training_add_relu_threshold_backward_0
        .type           triton_poi_fused__native_batch_norm_legit_no_training_add_relu_threshold_backward_0,@function
        .size           triton_poi_fused__native_batch_norm_legit_no_training_add_relu_threshold_backward_0,(.L_x_1 - triton_poi_fused__native_batch_norm_legit_no_training_add_relu_threshold_backward_0)
        .other          triton_poi_fused__native_batch_norm_legit_no_training_add_relu_threshold_backward_0,@"STO_CUDA_ENTRY STV_DEFAULT"
triton_poi_fused__native_batch_norm_legit_no_training_add_relu_threshold_backward_0:
.text.triton_poi_fused__native_batch_norm_legit_no_training_add_relu_threshold_backward_0:
[----:B------:R-:W0:Y:S01]  /*0000*/  LDC R1, c[0x0][0x28] ;  /* 0x00000a00ff017b82 */ /* 0x000e220000000800 */
[----:B------:R-:W1:Y:S07]  /*0010*/  S2R R0, SR_TID.X ;  /* 0x0000000000007919 */ /* 0x000e6e0000002100 */
[----:B------:R-:W2:Y:S01]  /*0020*/  LDC.64 R10, c[0x0][0x228] ;  /* 0x00008a00ff0a7b82 */ /* 0x000ea20000000a00 */
[----:B------:R-:W-:Y:S01]  /*0030*/  HFMA2.MMA R26, -RZ, RZ, 0, 0 ;  /* 0x00000000ff1a7435 */ /* 0x000fe200000001ff */
[----:B------:R-:W-:Y:S01]  /*0040*/  ULDC.64 UR4, c[0x0][0x208] ;  /* 0x0000820000047ab9 */ /* 0x000fe20000000a00 */
[----:B------:R-:W3:Y:S05]  /*0050*/  S2R R5, SR_CTAID.X ;  /* 0x0000000000057919 */ /* 0x000eea0000002500 */
[----:B------:R-:W4:Y:S08]  /*0060*/  LDC.64 R16, c[0x0][0x278] ;  /* 0x00009e00ff107b82 */ /* 0x000f300000000a00 */
[----:B------:R-:W5:Y:S01]  /*0070*/  LDC.64 R8, c[0x0][0x250] ;  /* 0x00009400ff087b82 */ /* 0x000f620000000a00 */
[----:B------:R-:W-:-:S02]  /*0080*/  CS2R R34, SRZ ;  /* 0x0000000000227805 */ /* 0x000fc4000001ff00 */
[----:B------:R-:W-:-:S05]  /*0090*/  CS2R R32, SRZ ;  /* 0x0000000000207805 */ /* 0x000fca000001ff00 */
[----:B------:R-:W2:Y:S08]  /*00a0*/  LDC.64 R14, c[0x0][0x230] ;  /* 0x00008c00ff0e7b82 */ /* 0x000eb00000000a00 */
[----:B------:R-:W2:Y:S01]  /*00b0*/  LDC.64 R6, c[0x0][0x238] ;  /* 0x00008e00ff067b82 */ /* 0x000ea20000000a00 */
[----:B-1----:R-:W-:-:S07]  /*00c0*/  SHF.L.U32 R0, R0, 0x1, RZ ;  /* 0x0000000100007819 */ /* 0x002fce00000006ff */
[----:B------:R-:W1:Y:S01]  /*00d0*/  LDC.64 R22, c[0x0][0x220] ;  /* 0x00008800ff167b82 */ /* 0x000e620000000a00 */
[----:B---3--:R-:W-:-:S07]  /*00e0*/  SHF.R.S32.HI R3, RZ, 0x17, R5 ;  /* 0x00000017ff037819 */ /* 0x008fce0000011405 */
[----:B------:R-:W3:Y:S01]  /*00f0*/  LDC.64 R18, c[0x0][0x258] ;  /* 0x00009600ff127b82 */ /* 0x000ee20000000a00 */
[----:B------:R-:W-:Y:S02]  /*0100*/  LOP3.LUT R0, R0, 0xfe, RZ, 0xc0, !PT ;  /* 0x000000fe00007812 */ /* 0x000fe400078ec0ff */
[----:B------:R-:W-:Y:S02]  /*0110*/  CS2R R12, SRZ ;  /* 0x00000000000c7805 */ /* 0x000fe4000001ff00 */
[----:B------:R-:W-:Y:S02]  /*0120*/  SGXT R3, R3, 0x1 ;  /* 0x000000010303781a */ /* 0x000fe40000000200 */
[----:B------:R-:W-:Y:S02]  /*0130*/  CS2R R30, SRZ ;  /* 0x00000000001e7805 */ /* 0x000fe4000001ff00 */
[----:B------:R-:W-:Y:S01]  /*0140*/  LEA R2, R5, R0, 0x8 ;  /* 0x0000000005027211 */ /* 0x000fe200078e40ff */
[----:B------:R-:W1:Y:S03]  /*0150*/  LDC.64 R20, c[0x0][0x260] ;  /* 0x00009800ff147b82 */ /* 0x000e660000000a00 */
[----:B------:R-:W-:-:S05]  /*0160*/  LEA.HI R3, R3, R2, RZ, 0x4 ;  /* 0x0000000203037211 */ /* 0x000fca00078f20ff */
[----:B------:R-:W1:Y:S01]  /*0170*/  LDC.64 R28, c[0x0][0x270] ;  /* 0x00009c00ff1c7b82 */ /* 0x000e620000000a00 */
[----:B------:R-:W-:Y:S02]  /*0180*/  SHF.R.S32.HI R3, RZ, 0x4, R3 ;  /* 0x00000004ff037819 */ /* 0x000fe40000011403 */
[----:B------:R-:W-:Y:S02]  /*0190*/  CS2R R24, SRZ ;  /* 0x0000000000187805 */ /* 0x000fe4000001ff00 */
[----:B------:R-:W-:Y:S01]  /*01a0*/  ISETP.GE.AND P0, PT, R2, 0x100, PT ;  /* 0x000001000200780c */ /* 0x000fe20003f06270 */
[----:B------:R-:W-:Y:S01]  /*01b0*/  ULDC.64 UR6, c[0x0][0x290] ;  /* 0x0000a40000067ab9 */ /* 0x000fe20000000a00 */
[----:B------:R-:W-:Y:S01]  /*01c0*/  LEA.HI R0, R3, R3, RZ, 0x2 ;  /* 0x0000000303007211 */ /* 0x000fe200078f10ff */
[----:B------:R-:W3:Y:S03]  /*01d0*/  LDC.64 R4, c[0x0][0x248] ;  /* 0x00009200ff047b82 */ /* 0x000ee60000000a00 */
[----:B------:R-:W-:-:S04]  /*01e0*/  LOP3.LUT R0, R0, 0xfffffffc, RZ, 0xc0, !PT ;  /* 0xfffffffc00007812 */ /* 0x000fc800078ec0ff */
[----:B------:R-:W-:-:S05]  /*01f0*/  IADD3 R37, R3, -R0, RZ ;  /* 0x8000000003257210 */ /* 0x000fca0007ffe0ff */
[----:B--2---:R-:W-:-:S05]  /*0200*/  IMAD.WIDE R10, R37, 0x4, R10 ;  /* 0x00000004250a7825 */ /* 0x004fca00078e020a */
[----:B------:R-:W2:Y:S01]  /*0210*/  @!P0 LDG.E.EL R26, desc[UR4][R10.64] ;  /* 0x000000040a1a8981 */ /* 0x000ea2000c2e1900 */
[----:B----4-:R-:W-:-:S03]  /*0220*/  IMAD.WIDE R16, R37, 0x4, R16 ;  /* 0x0000000425107825 */ /* 0x010fc600078e0210 */
[----:B------:R4:W2:Y:S01]  /*0230*/  @!P0 LDG.E.EL R35, desc[UR4][R10.64] ;  /* 0x000000040a238981 */ /* 0x0008a2000c2e1900 */
[----:B-----5:R-:W-:-:S03]  /*0240*/  IMAD.WIDE R8, R37, 0x4, R8 ;  /* 0x0000000425087825 */ /* 0x020fc600078e0208 */
[----:B------:R-:W5:Y:S04]  /*0250*/  @!P0 LDG.E.EL R32, desc[UR4][R16.64] ;  /* 0x0000000410208981 */ /* 0x000f68000c2e1900 */
[----:B------:R-:W5:Y:S01]  /*0260*/  @!P0 LDG.E.EL R33, desc[UR4][R8.64] ;  /* 0x0000000408218981 */ /* 0x000f62000c2e1900 */
[----:B------:R-:W-:Y:S01]  /*0270*/  HFMA2.MMA R0, -RZ, RZ, 0, 0 ;  /* 0x00000000ff007435 */ /* 0x000fe200000001ff */
[----:B----4-:R-:W-:Y:S02]  /*0280*/  CS2R R10, SRZ ;  /* 0x00000000000a7805 */ /* 0x010fe4000001ff00 */
[----:B------:R-:W-:Y:S01]  /*0290*/  MOV R3, RZ ;  /* 0x000000ff00037202 */ /* 0x000fe20000000f00 */
[C---:B0-----:R-:W-:Y:S01]  /*02a0*/  IMAD.WIDE R14, R37.reuse, 0x4, R14 ;  /* 0x00000004250e7825 */ /* 0x041fe200078e020e */
[----:B------:R-:W4:Y:S03]  /*02b0*/  @!P0 LDG.E.EL R12, desc[UR4][R8.64] ;  /* 0x00000004080c8981 */ /* 0x000f26000c2e1900 */
[C---:B------:R-:W-:Y:S01]  /*02c0*/  IMAD.WIDE R6, R37.reuse, 0x4, R6 ;  /* 0x0000000425067825 */ /* 0x040fe200078e0206 */
[----:B------:R-:W4:Y:S04]  /*02d0*/  @!P0 LDG.E.EL R10, desc[UR4][R14.64] ;  /* 0x000000040e0a8981 */ /* 0x000f28000c2e1900 */
[----:B------:R0:W4:Y:S01]  /*02e0*/  @!P0 LDG.E.EL R13, desc[UR4][R14.64] ;  /* 0x000000040e0d8981 */ /* 0x000122000c2e1900 */
[----:B-1----:R-:W-:-:S03]  /*02f0*/  IMAD.WIDE R22, R37, 0x4, R22 ;  /* 0x0000000425167825 */ /* 0x002fc600078e0216 */
[----:B------:R-:W4:Y:S01]  /*0300*/  @!P0 LDG.E.EL R3, desc[UR4][R6.64] ;  /* 0x0000000406038981 */ /* 0x000f22000c2e1900 */
[----:B---3--:R-:W-:-:S03]  /*0310*/  IMAD.WIDE R18, R37, 0x4, R18 ;  /* 0x0000000425127825 */ /* 0x008fc600078e0212 */
[----:B------:R1:W3:Y:S01]  /*0320*/  @!P0 LDG.E.EL R0, desc[UR4][R6.64] ;  /* 0x0000000406008981 */ /* 0x0002e2000c2e1900 */
[----:B0-----:R-:W-:-:S03]  /*0330*/  CS2R R14, SRZ ;  /* 0x00000000000e7805 */ /* 0x001fc6000001ff00 */
[----:B------:R-:W3:Y:S04]  /*0340*/  @!P0 LDG.E.EL R31, desc[UR4][R22.64] ;  /* 0x00000004161f8981 */ /* 0x000ee8000c2e1900 */
[----:B------:R0:W3:Y:S01]  /*0350*/  @!P0 LDG.E.EL R30, desc[UR4][R22.64] ;  /* 0x00000004161e8981 */ /* 0x0000e2000c2e1900 */
[----:B-1----:R-:W-:-:S03]  /*0360*/  CS2R R6, SRZ ;  /* 0x0000000000067805 */ /* 0x002fc6000001ff00 */
[----:B------:R-:W3:Y:S04]  /*0370*/  @!P0 LDG.E.EL R15, desc[UR4][R18.64] ;  /* 0x00000004120f8981 */ /* 0x000ee8000c2e1900 */
[----:B------:R1:W3:Y:S01]  /*0380*/  @!P0 LDG.E.EL R7, desc[UR4][R18.64] ;  /* 0x0000000412078981 */ /* 0x0002e2000c2e1900 */
[----:B0-----:R-:W0:Y:S08]  /*0390*/  LDC.64 R22, c[0x0][0x280] ;  /* 0x0000a000ff167b82 */ /* 0x001e300000000a00 */
[----:B-1----:R-:W1:Y:S01]  /*03a0*/  LDC.64 R18, c[0x0][0x288] ;  /* 0x0000a200ff127b82 */ /* 0x002e620000000a00 */
[----:B------:R-:W-:Y:S01]  /*03b0*/  IMAD.WIDE R4, R37, 0x4, R4 ;  /* 0x0000000425047825 */ /* 0x000fe200078e0204 */
[----:B------:R-:W-:-:S04]  /*03c0*/  CS2R R8, SRZ ;  /* 0x0000000000087805 */ /* 0x000fc8000001ff00 */
[----:B------:R-:W3:Y:S01]  /*03d0*/  @!P0 LDG.E.EL R25, desc[UR4][R4.64] ;  /* 0x0000000404198981 */ /* 0x000ee2000c2e1900 */
[----:B------:R-:W-:-:S03]  /*03e0*/  IMAD.WIDE R20, R37, 0x4, R20 ;  /* 0x0000000425147825 */ /* 0x000fc600078e0214 */
[----:B------:R0:W3:Y:S01]  /*03f0*/  @!P0 LDG.E.EL R24, desc[UR4][R4.64] ;  /* 0x0000000404188981 */ /* 0x0000e2000c2e1900 */
[----:B------:R-:W-:-:S03]  /*0400*/  IMAD.WIDE R28, R37, 0x4, R28 ;  /* 0x00000004251c7825 */ /* 0x000fc600078e021c */
[----:B------:R-:W3:Y:S04]  /*0410*/  @!P0 LDG.E.EL R8, desc[UR4][R16.64] ;  /* 0x0000000410088981 */ /* 0x000ee8000c2e1900 */
[----:B------:R-:W3:Y:S01]  /*0420*/  @!P0 LDG.E.EL R6, desc[UR4][R20.64] ;  /* 0x0000000414068981 */ /* 0x000ee2000c2e1900 */
[----:B0-----:R-:W-:Y:S01]  /*0430*/  CS2R R4, SRZ ;  /* 0x0000000000047805 */ /* 0x001fe2000001ff00 */
[----:B------:R-:W-:Y:S02]  /*0440*/  IMAD.WIDE R22, R37, 0x4, R22 ;  /* 0x0000000425167825 */ /* 0x000fe400078e0216 */
[----:B------:R-:W3:Y:S04]  /*0450*/  @!P0 LDG.E.EL R9, desc[UR4][R28.64] ;  /* 0x000000041c098981 */ /* 0x000ee8000c2e1900 */
[----:B------:R0:W3:Y:S04]  /*0460*/  @!P0 LDG.E.EL R4, desc[UR4][R20.64] ;  /* 0x0000000414048981 */ /* 0x0000e8000c2e1900 */
[----:B------:R1:W3:Y:S01]  /*0470*/  @!P0 LDG.E.EL R14, desc[UR4][R28.64] ;  /* 0x000000041c0e8981 */ /* 0x0002e2000c2e1900 */
[----:B------:R-:W-:-:S03]  /*0480*/  MOV R36, RZ ;  /* 0x000000ff00247202 */ /* 0x000fc60000000f00 */
[----:B------:R-:W3:Y:S01]  /*0490*/  @!P0 LDG.E.EL R5, desc[UR4][R22.64] ;  /* 0x0000000416058981 */ /* 0x000ee2000c2e1900 */
[----:B0-----:R-:W0:Y:S03]  /*04a0*/  LDC.64 R20, c[0x0][0x268] ;  /* 0x00009a00ff147b82 */ /* 0x001e260000000a00 */
[----:B------:R1:W3:Y:S02]  /*04b0*/  @!P0 LDG.E.EL R11, desc[UR4][R22.64] ;  /* 0x00000004160b8981 */ /* 0x0002e4000c2e1900 */
[----:B-1----:R-:W-:-:S05]  /*04c0*/  IMAD.WIDE R28, R37, 0x4, R18 ;  /* 0x00000004251c7825 */ /* 0x002fca00078e0212 */
[----:B------:R-:W3:Y:S01]  /*04d0*/  @!P0 LDG.E.EL R34, desc[UR4][R28.64] ;  /* 0x000000041c228981 */ /* 0x000ee2000c2e1900 */
[----:B------:R-:W1:Y:S03]  /*04e0*/  LDC.64 R22, c[0x0][0x240] ;  /* 0x00009000ff167b82 */ /* 0x000e660000000a00 */
[----:B------:R0:W3:Y:S02]  /*04f0*/  @!P0 LDG.E.EL R36, desc[UR4][R28.64] ;  /* 0x000000041c248981 */ /* 0x0000e4000c2e1900 */
[----:B0-----:R-:W-:Y:S01]  /*0500*/  HFMA2.MMA R28, -RZ, RZ, 1.625, 0 ;  /* 0x3e800000ff1c7435 */ /* 0x001fe200000001ff */
[----:B------:R-:W-:Y:S01]  /*0510*/  IMAD.WIDE R20, R2, 0x4, R20 ;  /* 0x0000000402147825 */ /* 0x000fe200078e0214 */
[----:B------:R-:W-:-:S03]  /*0520*/  CS2R R18, SRZ ;  /* 0x0000000000127805 */ /* 0x000fc6000001ff00 */
[----:B-1----:R-:W-:-:S04]  /*0530*/  IMAD.WIDE R22, R2, 0x4, R22 ;  /* 0x0000000402167825 */ /* 0x002fc800078e0216 */
[----:B--2---:R-:W-:Y:S02]  /*0540*/  FADD R16, R26, 9.9999997473787516356e-06 ;  /* 0x3727c5ac1a107421 */ /* 0x004fe40000000000 */
[----:B------:R-:W0:Y:S02]  /*0550*/  LDC.64 R26, c[0x0][0x218] ;  /* 0x00008600ff1a7b82 */ /* 0x000e240000000a00 */
[----:B------:R1:W2:Y:S01]  /*0560*/  MUFU.SQRT R37, R16 ;  /* 0x0000001000257308 */ /* 0x0002a20000002000 */
[----:B------:R-:W-:Y:S01]  /*0570*/  FADD R35, R35, 9.9999997473787516356e-06 ;  /* 0x3727c5ac23237421 */ /* 0x000fe20000000000 */
[----:B-----5:R-:W-:-:S06]  /*0580*/  FADD R32, R32, 9.9999997473787516356e-06 ;  /* 0x3727c5ac20207421 */ /* 0x020fcc0000000000 */
[----:B------:R-:W5:Y:S01]  /*0590*/  MUFU.SQRT R35, R35 ;  /* 0x0000002300237308 */ /* 0x000f620000002000 */
[----:B------:R-:W-:Y:S01]  /*05a0*/  FADD R33, R33, 9.9999997473787516356e-06 ;  /* 0x3727c5ac21217421 */ /* 0x000fe20000000000 */
[----:B-1----:R-:W-:Y:S02]  /*05b0*/  CS2R R16, SRZ ;  /* 0x0000000000107805 */ /* 0x002fe4000001ff00 */
[----:B--2---:R-:W-:-:S04]  /*05c0*/  FSETP.GT.AND P6, PT, R37, 8.50705917302346158658e+37, PT ;  /* 0x7e8000002500780b */ /* 0x004fc80003fc4000 */
[----:B------:R-:W1:Y:S01]  /*05d0*/  MUFU.SQRT R32, R32 ;  /* 0x0000002000207308 */ /* 0x000e620000002000 */
[----:B------:R-:W-:Y:S01]  /*05e0*/  FSETP.GEU.AND P1, PT, R37, 1.175494350822287508e-38, PT ;  /* 0x008000002500780b */ /* 0x000fe20003f2e000 */
[----:B------:R2:W3:Y:S06]  /*05f0*/  @!P0 LDG.E.64 R16, desc[UR4][R20.64] ;  /* 0x0000000414108981 */ /* 0x0004ec000c1e1b00 */
[----:B------:R-:W4:Y:S01]  /*0600*/  MUFU.SQRT R33, R33 ;  /* 0x0000002100217308 */ /* 0x000f220000002000 */
[C---:B-----5:R-:W-:Y:S02]  /*0610*/  FSETP.GT.AND P2, PT, R35.reuse, 8.50705917302346158658e+37, PT ;  /* 0x7e8000002300780b */ /* 0x060fe40003f44000 */
[----:B------:R-:W-:Y:S01]  /*0620*/  FSETP.GEU.AND P3, PT, R35, 1.175494350822287508e-38, PT ;  /* 0x008000002300780b */ /* 0x000fe20003f6e000 */
[----:B------:R-:W-:Y:S01]  /*0630*/  @P6 FMUL R37, R37, 0.25 ;  /* 0x3e80000025256820 */ /* 0x000fe20000400000 */
[----:B--2---:R-:W-:-:S02]  /*0640*/  FSEL R20, R28, 1, P6 ;  /* 0x3f8000001c147808 */ /* 0x004fc40003000000 */
[----:B-1----:R-:W-:Y:S01]  /*0650*/  FSETP.GT.AND P6, PT, R32, 8.50705917302346158658e+37, PT ;  /* 0x7e8000002000780b */ /* 0x002fe20003fc4000 */
[----:B------:R-:W-:Y:S02]  /*0660*/  @!P1 FMUL R37, R37, 16777216 ;  /* 0x4b80000025259820 */ /* 0x000fe40000400000 */
[----:B------:R-:W-:Y:S01]  /*0670*/  @!P1 FMUL R20, R20, 16777216 ;  /* 0x4b80000014149820 */ /* 0x000fe20000400000 */
[----:B------:R-:W-:Y:S02]  /*0680*/  FSETP.GEU.AND P1, PT, R32, 1.175494350822287508e-38, PT ;  /* 0x008000002000780b */ /* 0x000fe40003f2e000 */
[----:B----4-:R-:W-:Y:S01]  /*0690*/  FSETP.GT.AND P4, PT, R33, 8.50705917302346158658e+37, PT ;  /* 0x7e8000002100780b */ /* 0x010fe20003f84000 */
[----:B------:R-:W-:Y:S01]  /*06a0*/  @P2 FMUL R35, R35, 0.25 ;  /* 0x3e80000023232820 */ /* 0x000fe20000400000 */
[----:B------:R-:W-:Y:S01]  /*06b0*/  FSETP.GEU.AND P5, PT, R33, 1.175494350822287508e-38, PT ;  /* 0x008000002100780b */ /* 0x000fe20003fae000 */
[----:B0-----:R-:W-:-:S04]  /*06c0*/  IMAD.WIDE R26, R2, 0x4, R26 ;  /* 0x00000004021a7825 */ /* 0x001fc800078e021a */
[----:B------:R-:W-:Y:S01]  /*06d0*/  @!P3 FMUL R35, R35, 16777216 ;  /* 0x4b8000002323b820 */ /* 0x000fe20000400000 */
[----:B------:R-:W0:Y:S01]  /*06e0*/  MUFU.RCP R37, R37 ;  /* 0x0000002500257308 */ /* 0x000e220000001000 */
[----:B------:R-:W-:Y:S01]  /*06f0*/  @P6 FMUL R32, R32, 0.25 ;  /* 0x3e80000020206820 */ /* 0x000fe20000400000 */
[----:B------:R1:W2:Y:S01]  /*0700*/  @!P0 LDG.E.64 R18, desc[UR4][R26.64] ;  /* 0x000000041a128981 */ /* 0x0002a2000c1e1b00 */
[----:B------:R-:W-:Y:S02]  /*0710*/  FSEL R21, R28, 1, P2 ;  /* 0x3f8000001c157808 */ /* 0x000fe40001000000 */
[----:B------:R-:W-:Y:S01]  /*0720*/  @!P1 FMUL R32, R32, 16777216 ;  /* 0x4b80000020209820 */ /* 0x000fe20000400000 */
[----:B------:R-:W-:Y:S02]  /*0730*/  @P4 FMUL R33, R33, 0.25 ;  /* 0x3e80000021214820 */ /* 0x000fe40000400000 */
[----:B-1----:R-:W1:Y:S02]  /*0740*/  MUFU.RCP R27, R35 ;  /* 0x00000023001b7308 */ /* 0x002e640000001000 */
[----:B------:R-:W-:Y:S01]  /*0750*/  @!P5 FMUL R33, R33, 16777216 ;  /* 0x4b8000002121d820 */ /* 0x000fe20000400000 */
[----:B------:R-:W-:Y:S01]  /*0760*/  @!P3 FMUL R21, R21, 16777216 ;  /* 0x4b8000001515b820 */ /* 0x000fe20000400000 */
[----:B0-----:R-:W-:-:S04]  /*0770*/  FMUL R26, R37, R20 ;  /* 0x00000014251a7220 */ /* 0x001fc80000400000 */
[----:B------:R-:W0:Y:S01]  /*0780*/  MUFU.RCP R29, R33 ;  /* 0x00000021001d7308 */ /* 0x000e220000001000 */
[----:B------:R-:W-:-:S07]  /*0790*/  FSEL R20, R28, 1, P4 ;  /* 0x3f8000001c147808 */ /* 0x000fce0002000000 */
[----:B------:R-:W4:Y:S01]  /*07a0*/  MUFU.RCP R32, R32 ;  /* 0x0000002000207308 */ /* 0x000f220000001000 */
[----:B-1----:R-:W-:Y:S01]  /*07b0*/  FMUL R27, R27, R21 ;  /* 0x000000151b1b7220 */ /* 0x002fe20000400000 */
[----:B------:R-:W-:Y:S01]  /*07c0*/  FSEL R21, R28, 1, P6 ;  /* 0x3f8000001c157808 */ /* 0x000fe20003000000 */
[----:B------:R-:W-:-:S04]  /*07d0*/  @!P5 FMUL R20, R20, 16777216 ;  /* 0x4b8000001414d820 */ /* 0x000fc80000400000 */
[----:B------:R-:W-:Y:S01]  /*07e0*/  @!P1 FMUL R21, R21, 16777216 ;  /* 0x4b80000015159820 */ /* 0x000fe20000400000 */
[----:B0-----:R-:W-:-:S03]  /*07f0*/  FMUL R29, R29, R20 ;  /* 0x000000141d1d7220 */ /* 0x001fc60000400000 */
[----:B----4-:R-:W-:Y:S01]  /*0800*/  FMUL R33, R32, R21 ;  /* 0x0000001520217220 */ /* 0x010fe20000400000 */
[----:B------:R-:W-:-:S06]  /*0810*/  CS2R R20, SRZ ;  /* 0x0000000000147805 */ /* 0x000fcc000001ff00 */
[----:B------:R-:W4:Y:S01]  /*0820*/  @!P0 LDG.E.64 R20, desc[UR4][R22.64] ;  /* 0x0000000416148981 */ /* 0x000f22000c1e1b00 */
[----:B------:R-:W-:Y:S01]  /*0830*/  FADD R12, R12, 9.9999997473787516356e-06 ;  /* 0x3727c5ac0c0c7421 */ /* 0x000fe20000000000 */
[----:B---3--:R-:W-:-:S03]  /*0840*/  FADD R35, R8, 9.9999997473787516356e-06 ;  /* 0x3727c5ac08237421 */ /* 0x008fc60000000000 */
[----:B------:R-:W0:Y:S08]  /*0850*/  MUFU.SQRT R32, R12 ;  /* 0x0000000c00207308 */ /* 0x000e300000002000 */
[----:B------:R-:W1:Y:S01]  /*0860*/  MUFU.SQRT R37, R35 ;  /* 0x0000002300257308 */ /* 0x000e620000002000 */
[C---:B0-----:R-:W-:Y:S02]  /*0870*/  FSETP.GT.AND P1, PT, R32.reuse, 8.50705917302346158658e+37, PT ;  /* 0x7e8000002000780b */ /* 0x041fe40003f24000 */
[----:B------:R-:W-:-:S02]  /*0880*/  FSETP.GEU.AND P3, PT, R32, 1.175494350822287508e-38, PT ;  /* 0x008000002000780b */ /* 0x000fc40003f6e000 */
[C---:B-1----:R-:W-:Y:S02]  /*0890*/  FSETP.GT.AND P2, PT, R37.reuse, 8.50705917302346158658e+37, PT ;  /* 0x7e8000002500780b */ /* 0x042fe40003f44000 */
[----:B------:R-:W-:-:S07]  /*08a0*/  FSETP.GEU.AND P4, PT, R37, 1.175494350822287508e-38, PT ;  /* 0x008000002500780b */ /* 0x000fce0003f8e000 */
[----:B------:R-:W-:-:S04]  /*08b0*/  @P1 FMUL R32, R32, 0.25 ;  /* 0x3e80000020201820 */ /* 0x000fc80000400000 */
[----:B------:R-:W-:Y:S01]  /*08c0*/  @!P3 FMUL R32, R32, 16777216 ;  /* 0x4b8000002020b820 */ /* 0x000fe20000400000 */
[----:B------:R-:W-:-:S03]  /*08d0*/  @P2 FMUL R37, R37, 0.25 ;  /* 0x3e80000025252820 */ /* 0x000fc60000400000 */
[----:B------:R-:W0:Y:S01]  /*08e0*/  MUFU.RCP R8, R32 ;  /* 0x0000002000087308 */ /* 0x000e220000001000 */
[----:B------:R-:W-:-:S07]  /*08f0*/  @!P4 FMUL R37, R37, 16777216 ;  /* 0x4b8000002525c820 */ /* 0x000fce0000400000 */
[----:B------:R-:W1:Y:S01]  /*0900*/  MUFU.RCP R37, R37 ;  /* 0x0000002500257308 */ /* 0x000e620000001000 */
[----:B------:R-:W-:Y:S01]  /*0910*/  FADD R16, -R9, R16 ;  /* 0x0000001009107221 */ /* 0x000fe20000000100 */
[C---:B------:R-:W-:Y:S02]  /*0920*/  FSEL R9, R28.reuse, 1, P1 ;  /* 0x3f8000001c097808 */ /* 0x040fe40000800000 */
[----:B------:R-:W-:-:S03]  /*0930*/  FSEL R28, R28, 1, P2 ;  /* 0x3f8000001c1c7808 */ /* 0x000fc60001000000 */
[----:B------:R-:W-:Y:S02]  /*0940*/  @!P3 FMUL R9, R9, 16777216 ;  /* 0x4b8000000909b820 */ /* 0x000fe40000400000 */
[----:B------:R-:W-:Y:S02]  /*0950*/  @!P4 FMUL R28, R28, 16777216 ;  /* 0x4b8000001c1cc820 */ /* 0x000fe40000400000 */
[----:B0-----:R-:W-:Y:S01]  /*0960*/  FMUL R8, R8, R9 ;  /* 0x0000000908087220 */ /* 0x001fe20000400000 */
[----:B------:R-:W-:Y:S01]  /*0970*/  FADD R17, -R14, R17 ;  /* 0x000000110e117221 */ /* 0x000fe20000000100 */
[----:B-1----:R-:W-:Y:S01]  /*0980*/  FMUL R28, R37, R28 ;  /* 0x0000001c251c7220 */ /* 0x002fe20000400000 */
[----:B------:R-:W-:-:S03]  /*0990*/  FMUL R33, R33, R16 ;  /* 0x0000001021217220 */ /* 0x000fc60000400000 */
[----:B------:R-:W-:Y:S01]  /*09a0*/  FMUL R17, R28, R17 ;  /* 0x000000111c117220 */ /* 0x000fe20000400000 */
[----:B--2---:R-:W-:Y:S01]  /*09b0*/  FADD R30, -R30, R19 ;  /* 0x000000131e1e7221 */ /* 0x004fe20000000100 */
[----:B------:R-:W-:-:S03]  /*09c0*/  FADD R31, -R31, R18 ;  /* 0x000000121f1f7221 */ /* 0x000fc60000000100 */
[----:B------:R-:W-:Y:S01]  /*09d0*/  FMUL R27, R27, R30 ;  /* 0x0000001e1b1b7220 */ /* 0x000fe20000400000 */
[----:B------:R-:W-:-:S03]  /*09e0*/  FMUL R26, R26, R31 ;  /* 0x0000001f1a1a7220 */ /* 0x000fc60000400000 */
[----:B------:R-:W-:Y:S01]  /*09f0*/  FFMA R0, R27, R13, R0 ;  /* 0x0000000d1b007223 */ /* 0x000fe20000000000 */
[----:B------:R-:W-:Y:S01]  /*0a00*/  FFMA R3, R26, R10, R3 ;  /* 0x0000000a1a037223 */ /* 0x000fe20000000003 */
[----:B------:R-:W-:Y:S01]  /*0a10*/  FFMA R11, R17, R11, R36 ;  /* 0x0000000b110b7223 */ /* 0x000fe20000000024 */
[----:B------:R-:W-:Y:S01]  /*0a20*/  FFMA R5, R33, R5, R34 ;  /* 0x0000000521057223 */ /* 0x000fe20000000022 */
[----:B----4-:R-:W-:Y:S01]  /*0a30*/  FADD R21, -R24, R21 ;  /* 0x0000001518157221 */ /* 0x010fe20000000100 */
[----:B------:R-:W-:-:S03]  /*0a40*/  FADD R20, -R25, R20 ;  /* 0x0000001419147221 */ /* 0x000fc60000000100 */
[----:B------:R-:W-:Y:S02]  /*0a50*/  FMUL R21, R8, R21 ;  /* 0x0000001508157220 */ /* 0x000fe40000400000 */
[----:B------:R-:W0:Y:S01]  /*0a60*/  LDC.64 R8, c[0x0][0x210] ;  /* 0x00008400ff087b82 */ /* 0x000e220000000a00 */
[----:B------:R-:W-:Y:S01]  /*0a70*/  FMUL R29, R29, R20 ;  /* 0x000000141d1d7220 */ /* 0x000fe20000400000 */
[----:B------:R-:W-:-:S03]  /*0a80*/  FFMA R15, R21, R15, R6 ;  /* 0x0000000f150f7223 */ /* 0x000fc60000000006 */
[----:B------:R-:W-:Y:S01]  /*0a90*/  FFMA R4, R29, R7, R4 ;  /* 0x000000071d047223 */ /* 0x000fe20000000004 */
[----:B------:R-:W-:-:S03]  /*0aa0*/  FADD R0, R0, R15 ;  /* 0x0000000f00007221 */ /* 0x000fc60000000000 */
[----:B------:R-:W-:Y:S02]  /*0ab0*/  FADD R4, R3, R4 ;  /* 0x0000000403047221 */ /* 0x000fe40000000000 */
[----:B------:R-:W-:Y:S01]  /*0ac0*/  FSETP.GEU.AND P1, PT, R0, -R11, PT ;  /* 0x8000000b0000720b */ /* 0x000fe20003f2e000 */
[----:B------:R-:W-:Y:S01]  /*0ad0*/  FADD R11, R11, R0 ;  /* 0x000000000b0b7221 */ /* 0x000fe20000000000 */
[----:B------:R-:W-:Y:S01]  /*0ae0*/  FADD R0, R5, R4 ;  /* 0x0000000405007221 */ /* 0x000fe20000000000 */
[----:B------:R-:W-:-:S03]  /*0af0*/  FSETP.GEU.AND P2, PT, R4, -R5, PT ;  /* 0x800000050400720b */ /* 0x000fc60003f4e000 */
[----:B------:R-:W-:Y:S02]  /*0b00*/  FSEL R11, R11, RZ, P1 ;  /* 0x000000ff0b0b7208 */ /* 0x000fe40000800000 */
[----:B------:R-:W-:Y:S02]  /*0b10*/  FSEL R10, R0, RZ, P2 ;  /* 0x000000ff000a7208 */ /* 0x000fe40001000000 */
[----:B------:R-:W-:Y:S02]  /*0b20*/  FSETP.GTU.AND P2, PT, R11, RZ, PT ;  /* 0x000000ff0b00720b */ /* 0x000fe40003f4c000 */
[----:B------:R-:W-:Y:S01]  /*0b30*/  FSETP.GTU.AND P3, PT, R10, RZ, PT ;  /* 0x000000ff0a00720b */ /* 0x000fe20003f6c000 */
[----:B0-----:R-:W-:Y:S01]  /*0b40*/  IMAD.WIDE R8, R2, 0x4, R8 ;  /* 0x0000000402087825 */ /* 0x001fe200078e0208 */
[----:B------:R-:W-:Y:S02]  /*0b50*/  IADD3 R4, P1, R2, UR6, RZ ;  /* 0x0000000602047c10 */ /* 0x000fe4000ff3e0ff */
[----:B------:R-:W-:-:S02]  /*0b60*/  SEL R3, RZ, 0x100, P2 ;  /* 0x00000100ff037807 */ /* 0x000fc40001000000 */
[----:B------:R-:W-:Y:S01]  /*0b70*/  SEL R0, RZ, 0x1, P3 ;  /* 0x00000001ff007807 */ /* 0x000fe20001800000 */
[----:B------:R0:W-:Y:S01]  /*0b80*/  @!P0 STG.E.64 desc[UR4][R8.64], R10 ;  /* 0x0000000a08008986 */ /* 0x0001e2000c101b04 */
[----:B------:R-:W-:Y:S02]  /*0b90*/  LEA.HI.X.SX32 R5, R2, UR7, 0x1, P1 ;  /* 0x0000000702057c11 */ /* 0x000fe400088f0eff */
[----:B------:R-:W-:Y:S01]  /*0ba0*/  IADD3 R3, R0, R3, RZ ;  /* 0x0000000300037210 */ /* 0x000fe20007ffe0ff */
[----:B0-----:R-:W-:Y:S06]  /*0bb0*/  @P0 EXIT ;  /* 0x000000000000094d */ /* 0x001fec0003800000 */
[----:B------:R-:W-:Y:S01]  /*0bc0*/  STG.E.U16 desc[UR4][R4.64], R3 ;  /* 0x0000000304007986 */ /* 0x000fe2000c101504 */
[----:B------:R-:W-:Y:S05]  /*0bd0*/  EXIT ;  /* 0x000000000000794d */ /* 0x000fea0003800000 */
.L_x_0:
[----:B------:R-:W-:-:S00]  /*0be0*/  BRA `(.L_x_0) ;  /* 0xfffffffc00fc7947 */ /* 0x000fc0000383ffff */
[----:B------:R-:W-:-:S00]  /*0bf0*/  NOP ;  /* 0x0000000000007918 */ /* 0x000fc00000000000 */
        /* <DEDUP_REMOVED lines=8> */
.L_x_1:


//--------------------- .nv.global.init           --------------------------
	.section	.nv.global.init,"aw",@progbits
.nv.global.init:
	.type		_$_str,@object
	.size		_$_str,(_$_str_$_2 - _$_str)
_$_str:
        /*0000*/ 	.byte	0x5f, 0x5f, 0x43, 0x55, 0x44, 0x41, 0x5f, 0x46, 0x54, 0x5a, 0x00
	.type		_$_str_$_2,@object
	.size		_$_str_$_2,(.L_1 - _$_str_$_2)
_$_str_$_2:
        /*000b*/ 	.byte	0x5f, 0x5f, 0x43, 0x55, 0x44, 0x41, 0x5f, 0x50, 0x52, 0x45, 0x43, 0x5f, 0x53, 0x51, 0x52, 0x54
        /*001b*/ 	.byte	0x00
.L_1:


//--------------------- .nv.constant0.triton_poi_fused__native_batch_norm_legit_no_training_add_relu_threshold_backward_0 --------------------------
	.section	.nv.constant0.triton_poi_fused__native_batch_norm_legit_no_training_add_relu_threshold_backward_0,"a",@progbits
	.sectionflags	@""
	.align	4
.nv.constant0.triton_poi_fused__native_batch_norm_legit_no_training_add_relu_threshold_backward_0:
	.zero		668
